//
// Generated by NVIDIA NVVM Compiler
//
// Compiler Build ID: CL-36424714
// Cuda compilation tools, release 13.0, V13.0.88
// Based on NVVM 20.0.0
//

.version 9.0
.target sm_100
.address_size 64

	// .globl	_Z6updatePfii
.global .align 4 .b8 __cudart_i2opi_f[24] = {65, 144, 67, 60, 153, 149, 98, 219, 192, 221, 52, 245, 209, 87, 39, 252, 41, 21, 68, 78, 110, 131, 249, 162};

.visible .entry _Z6updatePfii(
	.param .u64 .ptr .align 1 _Z6updatePfii_param_0,
	.param .u32 _Z6updatePfii_param_1,
	.param .u32 _Z6updatePfii_param_2
)
{
	.local .align 4 .b8 	__local_depot0[28];
	.reg .b64 	%SP;
	.reg .b64 	%SPL;
	.reg .pred 	%p<18>;
	.reg .b32 	%r<58>;
	.reg .b32 	%f<62>;
	.reg .b64 	%rd<25>;
	.reg .b64 	%fd<32>;

	mov.u64 	%SPL, __local_depot0;
	ld.param.u64 	%rd9, [_Z6updatePfii_param_0];
	ld.param.u32 	%r23, [_Z6updatePfii_param_1];
	ld.param.u32 	%r24, [_Z6updatePfii_param_2];
	add.u64 	%rd1, %SPL, 0;
	mov.u32 	%r25, %ctaid.x;
	mov.u32 	%r26, %ntid.x;
	mov.u32 	%r27, %tid.x;
	mad.lo.s32 	%r1, %r25, %r26, %r27;
	setp.gt.s32 	%p2, %r1, %r23;
	@%p2 bra 	$L__BB0_27;
	add.s32 	%r28, %r23, -1;
	cvt.rn.f32.s32 	%f22, %r28;
	add.s32 	%r29, %r1, -1;
	cvt.rn.f32.s32 	%f23, %r29;
	div.rn.f32 	%f24, %f23, %f22;
	mul.f32 	%f1, %f24, 0f40C90FDB;
	mul.f32 	%f25, %f1, 0f3F22F983;
	cvt.rni.s32.f32 	%r55, %f25;
	cvt.rn.f32.s32 	%f26, %r55;
	fma.rn.f32 	%f27, %f26, 0fBFC90FDA, %f1;
	fma.rn.f32 	%f28, %f26, 0fB3A22168, %f27;
	fma.rn.f32 	%f50, %f26, 0fA7C234C5, %f28;
	abs.f32 	%f3, %f1;
	setp.ltu.f32 	%p3, %f3, 0f47CE4780;
	@%p3 bra 	$L__BB0_9;
	setp.neu.f32 	%p4, %f3, 0f7F800000;
	@%p4 bra 	$L__BB0_4;
	mov.f32 	%f31, 0f00000000;
	mul.rn.f32 	%f50, %f1, %f31;
	mov.b32 	%r55, 0;
	bra.uni 	$L__BB0_9;
$L__BB0_4:
	mov.b32 	%r3, %f1;
	shl.b32 	%r31, %r3, 8;
	or.b32  	%r4, %r31, -2147483648;
	mov.b64 	%rd24, 0;
	mov.b32 	%r52, 0;
	mov.u64 	%rd22, __cudart_i2opi_f;
	mov.u64 	%rd23, %rd1;
$L__BB0_5:
	.pragma "nounroll";
	ld.global.nc.u32 	%r32, [%rd22];
	mad.wide.u32 	%rd13, %r32, %r4, %rd24;
	shr.u64 	%rd24, %rd13, 32;
	st.local.u32 	[%rd23], %rd13;
	add.s32 	%r52, %r52, 1;
	add.s64 	%rd23, %rd23, 4;
	add.s64 	%rd22, %rd22, 4;
	setp.ne.s32 	%p5, %r52, 6;
	@%p5 bra 	$L__BB0_5;
	shr.u32 	%r33, %r3, 23;
	st.local.u32 	[%rd1+24], %rd24;
	and.b32  	%r7, %r33, 31;
	and.b32  	%r34, %r33, 224;
	add.s32 	%r35, %r34, -128;
	shr.u32 	%r36, %r35, 5;
	mul.wide.u32 	%rd14, %r36, 4;
	sub.s64 	%rd8, %rd1, %rd14;
	ld.local.u32 	%r53, [%rd8+24];
	ld.local.u32 	%r54, [%rd8+20];
	setp.eq.s32 	%p6, %r7, 0;
	@%p6 bra 	$L__BB0_8;
	shf.l.wrap.b32 	%r53, %r54, %r53, %r7;
	ld.local.u32 	%r37, [%rd8+16];
	shf.l.wrap.b32 	%r54, %r37, %r54, %r7;
$L__BB0_8:
	shr.u32 	%r38, %r53, 30;
	shf.l.wrap.b32 	%r39, %r54, %r53, 2;
	shl.b32 	%r40, %r54, 2;
	shr.u32 	%r41, %r39, 31;
	add.s32 	%r42, %r41, %r38;
	neg.s32 	%r43, %r42;
	setp.lt.s32 	%p7, %r3, 0;
	selp.b32 	%r55, %r43, %r42, %p7;
	xor.b32  	%r44, %r39, %r3;
	shr.s32 	%r45, %r39, 31;
	xor.b32  	%r46, %r45, %r39;
	xor.b32  	%r47, %r45, %r40;
	cvt.u64.u32 	%rd15, %r46;
	shl.b64 	%rd16, %rd15, 32;
	cvt.u64.u32 	%rd17, %r47;
	or.b64  	%rd18, %rd16, %rd17;
	cvt.rn.f64.s64 	%fd5, %rd18;
	mul.f64 	%fd6, %fd5, 0d3BF921FB54442D19;
	cvt.rn.f32.f64 	%f29, %fd6;
	neg.f32 	%f30, %f29;
	setp.lt.s32 	%p8, %r44, 0;
	selp.f32 	%f50, %f30, %f29, %p8;
$L__BB0_9:
	mul.rn.f32 	%f32, %f50, %f50;
	and.b32  	%r49, %r55, 1;
	setp.eq.b32 	%p9, %r49, 1;
	selp.f32 	%f33, 0f3F800000, %f50, %p9;
	fma.rn.f32 	%f34, %f32, %f33, 0f00000000;
	fma.rn.f32 	%f35, %f32, 0f37CBAC00, 0fBAB607ED;
	selp.f32 	%f36, %f35, 0fB94D4153, %p9;
	selp.f32 	%f37, 0f3D2AAABB, 0f3C0885E4, %p9;
	fma.rn.f32 	%f38, %f36, %f32, %f37;
	selp.f32 	%f39, 0fBEFFFFFF, 0fBE2AAAA8, %p9;
	fma.rn.f32 	%f40, %f38, %f32, %f39;
	fma.rn.f32 	%f41, %f40, %f34, %f33;
	and.b32  	%r50, %r55, 2;
	setp.eq.s32 	%p10, %r50, 0;
	mov.f32 	%f42, 0f00000000;
	sub.f32 	%f43, %f42, %f41;
	selp.f32 	%f58, %f41, %f43, %p10;
	setp.lt.s32 	%p11, %r24, 1;
	@%p11 bra 	$L__BB0_26;
	setp.eq.s32 	%p12, %r1, 1;
	setp.eq.s32 	%p13, %r1, %r23;
	or.pred  	%p1, %p12, %p13;
	and.b32  	%r16, %r24, 3;
	setp.lt.u32 	%p14, %r24, 4;
	mov.f32 	%f51, %f58;
	@%p14 bra 	$L__BB0_21;
	and.b32  	%r51, %r24, 2147483644;
	neg.s32 	%r56, %r51;
	mov.f32 	%f51, %f58;
$L__BB0_12:
	mov.f64 	%fd30, 0d0000000000000000;
	@%p1 bra 	$L__BB0_14;
	cvt.f64.f32 	%fd8, %f58;
	add.f64 	%fd9, %fd8, %fd8;
	cvt.f64.f32 	%fd10, %f51;
	sub.f64 	%fd11, %fd9, %fd10;
	fma.rn.f64 	%fd12, %fd9, 0dBFB70A3D70A3D70A, %fd11;
	cvt.rn.f32.f64 	%f45, %fd12;
	cvt.f64.f32 	%fd30, %f45;
$L__BB0_14:
	mov.f64 	%fd31, 0d0000000000000000;
	@%p1 bra 	$L__BB0_16;
	add.f64 	%fd14, %fd30, %fd30;
	cvt.f64.f32 	%fd15, %f58;
	sub.f64 	%fd16, %fd14, %fd15;
	fma.rn.f64 	%fd17, %fd14, 0dBFB70A3D70A3D70A, %fd16;
	cvt.rn.f32.f64 	%f46, %fd17;
	cvt.f64.f32 	%fd31, %f46;
$L__BB0_16:
	mov.f32 	%f51, 0f00000000;
	@%p1 bra 	$L__BB0_18;
	add.f64 	%fd18, %fd31, %fd31;
	sub.f64 	%fd19, %fd18, %fd30;
	fma.rn.f64 	%fd20, %fd18, 0dBFB70A3D70A3D70A, %fd19;
	cvt.rn.f32.f64 	%f51, %fd20;
$L__BB0_18:
	mov.f32 	%f58, 0f00000000;
	@%p1 bra 	$L__BB0_20;
	cvt.f64.f32 	%fd21, %f51;
	add.f64 	%fd22, %fd21, %fd21;
	sub.f64 	%fd23, %fd22, %fd31;
	fma.rn.f64 	%fd24, %fd22, 0dBFB70A3D70A3D70A, %fd23;
	cvt.rn.f32.f64 	%f58, %fd24;
$L__BB0_20:
	add.s32 	%r56, %r56, 4;
	setp.ne.s32 	%p15, %r56, 0;
	@%p15 bra 	$L__BB0_12;
$L__BB0_21:
	setp.eq.s32 	%p16, %r16, 0;
	@%p16 bra 	$L__BB0_26;
	neg.s32 	%r57, %r16;
$L__BB0_23:
	.pragma "nounroll";
	mov.f32 	%f18, %f58;
	mov.f32 	%f58, 0f00000000;
	@%p1 bra 	$L__BB0_25;
	cvt.f64.f32 	%fd25, %f18;
	add.f64 	%fd26, %fd25, %fd25;
	cvt.f64.f32 	%fd27, %f51;
	sub.f64 	%fd28, %fd26, %fd27;
	fma.rn.f64 	%fd29, %fd26, 0dBFB70A3D70A3D70A, %fd28;
	cvt.rn.f32.f64 	%f58, %fd29;
$L__BB0_25:
	add.s32 	%r57, %r57, 1;
	setp.ne.s32 	%p17, %r57, 0;
	mov.f32 	%f51, %f18;
	@%p17 bra 	$L__BB0_23;
$L__BB0_26:
	cvta.to.global.u64 	%rd19, %rd9;
	mul.wide.s32 	%rd20, %r1, 4;
	add.s64 	%rd21, %rd19, %rd20;
	st.global.f32 	[%rd21], %f58;
$L__BB0_27:
	ret;

}


// ===== COMPILED SASS (sm_100) =====

	.target	sm_100

	.elftype	@"ET_EXEC"


//--------------------- .note.nv.tkinfo           --------------------------
	.section	.note.nv.tkinfo,"",@"SHT_NOTE"
	.sectionflags	@"SHF_NOTE_NV_TKINFO"
	.tkinfo
        /*0018*/ 	.word	0x00000002
        /*0030*/ 	.string	""
        /*0030*/ 	.string	"ptxas"
        /*0030*/ 	.string	"Cuda compilation tools, release 13.0, V13.0.88"
        /*0030*/ 	.string	"Build cuda_13.0.r13.0/compiler.36424714_0"
        /*0030*/ 	.string	"-arch sm_100 -m 64 "



//--------------------- .note.nv.cuinfo           --------------------------
	.section	.note.nv.cuinfo,"",@"SHT_NOTE"
	.sectionflags	@"SHF_NOTE_NV_CUINFO"
        /*0018*/ 	.short	0x0002
        /*001a*/ 	.short	0x0064
        /*001c*/ 	.short	0x0082
	.zero		2


//--------------------- .nv.info                  --------------------------
	.section	.nv.info,"",@"SHT_CUDA_INFO"
	.align	4


	//----- nvinfo : EIATTR_REGCOUNT
	.align		4
        /*0000*/ 	.byte	0x04, 0x2f
        /*0002*/ 	.short	(.L_2 - .L_1)
	.align		4
.L_1:
        /*0004*/ 	.word	index@(_Z6updatePfii)
        /*0008*/ 	.word	0x00000012


	//----- nvinfo : EIATTR_FRAME_SIZE
	.align		4
.L_2:
        /*000c*/ 	.byte	0x04, 0x11
        /*000e*/ 	.short	(.L_4 - .L_3)
	.align		4
.L_3:
        /*0010*/ 	.word	index@($__internal_0_$__cuda_sm3x_div_rn_noftz_f32_slowpath)
        /*0014*/ 	.word	0x00000020


	//----- nvinfo : EIATTR_FRAME_SIZE
	.align		4
.L_4:
        /*0018*/ 	.byte	0x04, 0x11
        /*001a*/ 	.short	(.L_6 - .L_5)
	.align		4
.L_5:
        /*001c*/ 	.word	index@(_Z6updatePfii)
        /*0020*/ 	.word	0x00000020


	//----- nvinfo : EIATTR_MIN_STACK_SIZE
	.align		4
.L_6:
        /*0024*/ 	.byte	0x04, 0x12
        /*0026*/ 	.short	(.L_8 - .L_7)
	.align		4
.L_7:
        /*0028*/ 	.word	index@(_Z6updatePfii)
        /*002c*/ 	.word	0x00000020
.L_8:


//--------------------- .nv.compat                --------------------------
	.section	.nv.compat,"",@"SHT_CUDA_COMPAT_INFO"
	.align	4
        /*0000*/ 	.byte	0x02, 0x09, 0x00, 0x00, 0x02, 0x02, 0x01, 0x00, 0x02, 0x05, 0x05, 0x00, 0x03, 0x07, 0x01, 0x01
        /*0010*/ 	.byte	0x02, 0x03, 0x00, 0x00, 0x02, 0x06, 0x01, 0x00, 0x04, 0x0b, 0x08, 0x00, 0x01, 0x00, 0x00, 0x00
        /*0020*/ 	.byte	0x00, 0x00, 0x00, 0x00


//--------------------- .nv.info._Z6updatePfii    --------------------------
	.section	.nv.info._Z6updatePfii,"",@"SHT_CUDA_INFO"
	.sectionflags	@""
	.align	4


	//----- nvinfo : EIATTR_CUDA_API_VERSION
	.align		4
        /*0000*/ 	.byte	0x04, 0x37
        /*0002*/ 	.short	(.L_10 - .L_9)
.L_9:
        /*0004*/ 	.word	0x00000082


	//----- nvinfo : EIATTR_KPARAM_INFO
	.align		4
.L_10:
        /*0008*/ 	.byte	0x04, 0x17
        /*000a*/ 	.short	(.L_12 - .L_11)
.L_11:
        /*000c*/ 	.word	0x00000000
        /*0010*/ 	.short	0x0002
        /*0012*/ 	.short	0x000c
        /*0014*/ 	.byte	0x00, 0xf0, 0x11, 0x00


	//----- nvinfo : EIATTR_KPARAM_INFO
	.align		4
.L_12:
        /*0018*/ 	.byte	0x04, 0x17
        /*001a*/ 	.short	(.L_14 - .L_13)
.L_13:
        /*001c*/ 	.word	0x00000000
        /*0020*/ 	.short	0x0001
        /*0022*/ 	.short	0x0008
        /*0024*/ 	.byte	0x00, 0xf0, 0x11, 0x00


	//----- nvinfo : EIATTR_KPARAM_INFO
	.align		4
.L_14:
        /*0028*/ 	.byte	0x04, 0x17
        /*002a*/ 	.short	(.L_16 - .L_15)
.L_15:
        /*002c*/ 	.word	0x00000000
        /*0030*/ 	.short	0x0000
        /*0032*/ 	.short	0x0000
        /*0034*/ 	.byte	0x00, 0xf5, 0x21, 0x00


	//----- nvinfo : EIATTR_SPARSE_MMA_MASK
	.align		4
.L_16:
        /*0038*/ 	.byte	0x03, 0x50
        /*003a*/ 	.short	0x0000


	//----- nvinfo : EIATTR_MAXREG_COUNT
	.align		4
        /*003c*/ 	.byte	0x03, 0x1b
        /*003e*/ 	.short	0x00ff


	//----- nvinfo : EIATTR_MERCURY_ISA_VERSION
	.align		4
        /*0040*/ 	.byte	0x03, 0x5f
        /*0042*/ 	.short	0x0101


	//----- nvinfo : EIATTR_VRC_CTA_INIT_COUNT
	.align		4
        /*0044*/ 	.byte	0x02, 0x4a
	.zero		1
	.zero		1


	//----- nvinfo : EIATTR_EXIT_INSTR_OFFSETS
	.align		4
        /*0048*/ 	.byte	0x04, 0x1c
        /*004a*/ 	.short	(.L_18 - .L_17)


	//   ....[0]....
.L_17:
        /*004c*/ 	.word	0x00000080


	//   ....[1]....
        /*0050*/ 	.word	0x00000b20


	//----- nvinfo : EIATTR_CRS_STACK_SIZE
	.align		4
.L_18:
        /*0054*/ 	.byte	0x04, 0x1e
        /*0056*/ 	.short	(.L_20 - .L_19)
.L_19:
        /*0058*/ 	.word	0x00000000


	//----- nvinfo : EIATTR_CBANK_PARAM_SIZE
	.align		4
.L_20:
        /*005c*/ 	.byte	0x03, 0x19
        /*005e*/ 	.short	0x0010


	//----- nvinfo : EIATTR_PARAM_CBANK
	.align		4
        /*0060*/ 	.byte	0x04, 0x0a
        /*0062*/ 	.short	(.L_22 - .L_21)
	.align		4
.L_21:
        /*0064*/ 	.word	index@(.nv.constant0._Z6updatePfii)
        /*0068*/ 	.short	0x0380
        /*006a*/ 	.short	0x0010


	//----- nvinfo : EIATTR_SW_WAR
	.align		4
.L_22:
        /*006c*/ 	.byte	0x04, 0x36
        /*006e*/ 	.short	(.L_24 - .L_23)
.L_23:
        /*0070*/ 	.word	0x00000008
.L_24:


//--------------------- .nv.callgraph             --------------------------
	.section	.nv.callgraph,"",@"SHT_CUDA_CALLGRAPH"
	.align	4
	.sectionentsize	8
	.align		4
        /*0000*/ 	.word	0x00000000
	.align		4
        /*0004*/ 	.word	0xffffffff
	.align		4
        /*0008*/ 	.word	0x00000000
	.align		4
        /*000c*/ 	.word	0xfffffffe
	.align		4
        /*0010*/ 	.word	0x00000000
	.align		4
        /*0014*/ 	.word	0xfffffffd
	.align		4
        /*0018*/ 	.word	0x00000000
	.align		4
        /*001c*/ 	.word	0xfffffffc


//--------------------- .nv.constant4             --------------------------
	.section	.nv.constant4,"a",@progbits
	.align	8
	.align		8
.nv.constant4:
        /*0000*/ 	.dword	__cudart_i2opi_f


//--------------------- .text._Z6updatePfii       --------------------------
	.section	.text._Z6updatePfii,"ax",@progbits
	.align	128
        .global         _Z6updatePfii
        .type           _Z6updatePfii,@function
        .size           _Z6updatePfii,(.L_x_21 - _Z6updatePfii)
        .other          _Z6updatePfii,@"STO_CUDA_ENTRY STV_DEFAULT"
_Z6updatePfii:
.text._Z6updatePfii:
[----:B------:R-:W0:Y:S01]  /*0000*/  LDC R1, c[0x0][0x37c] ;  /* 0x0000df00ff017b82 */ /* 0x000e220000000800 */
[----:B------:R-:W1:Y:S07]  /*0010*/  S2R R0, SR_TID.X ;  /* 0x0000000000007919 */ /* 0x000e6e0000002100 */
[----:B------:R-:W1:Y:S01]  /*0020*/  S2UR UR5, SR_CTAID.X ;  /* 0x00000000000579c3 */ /* 0x000e620000002500 */
[----:B------:R-:W2:Y:S01]  /*0030*/  LDCU UR4, c[0x0][0x388] ;  /* 0x00007100ff0477ac */ /* 0x000ea20008000800 */
[----:B0-----:R-:W-:-:S06]  /*0040*/  VIADD R1, R1, 0xffffffe0 ;  /* 0xffffffe001017836 */ /* 0x001fcc0000000000 */
[----:B------:R-:W1:Y:S02]  /*0050*/  LDC R5, c[0x0][0x360] ;  /* 0x0000d800ff057b82 */ /* 0x000e640000000800 */
[----:B-1----:R-:W-:-:S05]  /*0060*/  IMAD R5, R5, UR5, R0 ;  /* 0x0000000505057c24 */ /* 0x002fca000f8e0200 */
[----:B--2---:R-:W-:-:S13]  /*0070*/  ISETP.GT.AND P0, PT, R5, UR4, PT ;  /* 0x0000000405007c0c */ /* 0x004fda000bf04270 */
[----:B------:R-:W-:Y:S05]  /*0080*/  @P0 EXIT ;  /* 0x000000000000094d */ /* 0x000fea0003800000 */
[----:B------:R-:W-:Y:S01]  /*0090*/  UIADD3 UR4, UPT, UPT, UR4, -0x1, URZ ;  /* 0xffffffff04047890 */ /* 0x000fe2000fffe0ff */
[----:B------:R-:W-:Y:S01]  /*00a0*/  VIADD R0, R5, 0xffffffff ;  /* 0xffffffff05007836 */ /* 0x000fe20000000000 */
[----:B------:R-:W-:Y:S04]  /*00b0*/  BSSY.RECONVERGENT B0, `(.L_x_0) ;  /* 0x000000e000007945 */ /* 0x000fe80003800200 */
[----:B------:R-:W-:Y:S02]  /*00c0*/  I2FP.F32.S32 R3, UR4 ;  /* 0x0000000400037c45 */ /* 0x000fe40008201400 */
[----:B------:R-:W-:Y:S02]  /*00d0*/  I2FP.F32.S32 R0, R0 ;  /* 0x0000000000007245 */ /* 0x000fe40000201400 */
[----:B------:R-:W0:Y:S08]  /*00e0*/  MUFU.RCP R2, R3 ;  /* 0x0000000300027308 */ /* 0x000e300000001000 */
[----:B------:R-:W1:Y:S01]  /*00f0*/  FCHK P0, R0, R3 ;  /* 0x0000000300007302 */ /* 0x000e620000000000 */
[----:B0-----:R-:W-:-:S04]  /*0100*/  FFMA R7, -R3, R2, 1 ;  /* 0x3f80000003077423 */ /* 0x001fc80000000102 */
[----:B------:R-:W-:-:S04]  /*0110*/  FFMA R7, R2, R7, R2 ;  /* 0x0000000702077223 */ /* 0x000fc80000000002 */
[----:B------:R-:W-:-:S04]  /*0120*/  FFMA R2, R0, R7, RZ ;  /* 0x0000000700027223 */ /* 0x000fc800000000ff */
[----:B------:R-:W-:-:S04]  /*0130*/  FFMA R4, -R3, R2, R0 ;  /* 0x0000000203047223 */ /* 0x000fc80000000100 */
[----:B------:R-:W-:Y:S01]  /*0140*/  FFMA R7, R7, R4, R2 ;  /* 0x0000000407077223 */ /* 0x000fe20000000002 */
[----:B-1----:R-:W-:Y:S06]  /*0150*/  @!P0 BRA `(.L_x_1) ;  /* 0x00000000000c8947 */ /* 0x002fec0003800000 */
[----:B------:R-:W-:-:S07]  /*0160*/  MOV R2, 0x180 ;  /* 0x0000018000027802 */ /* 0x000fce0000000f00 */
[----:B------:R-:W-:Y:S05]  /*0170*/  CALL.REL.NOINC `($__internal_0_$__cuda_sm3x_div_rn_noftz_f32_slowpath) ;  /* 0x00000008006c7944 */ /* 0x000fea0003c00000 */
[----:B------:R-:W-:-:S07]  /*0180*/  IMAD.MOV.U32 R7, RZ, RZ, R0 ;  /* 0x000000ffff077224 */ /* 0x000fce00078e0000 */
.L_x_1:
[----:B------:R-:W-:Y:S05]  /*0190*/  BSYNC.RECONVERGENT B0 ;  /* 0x0000000000007941 */ /* 0x000fea0003800200 */
.L_x_0:
[----:B------:R-:W-:Y:S01]  /*01a0*/  FMUL R7, R7, 6.2831854820251464844 ;  /* 0x40c90fdb07077820 */ /* 0x000fe20000400000 */
[----:B------:R-:W0:Y:S01]  /*01b0*/  LDCU.64 UR6, c[0x0][0x358] ;  /* 0x00006b00ff0677ac */ /* 0x000e220008000a00 */
[----:B------:R-:W-:Y:S02]  /*01c0*/  BSSY.RECONVERGENT B0, `(.L_x_2) ;  /* 0x0000040000007945 */ /* 0x000fe40003800200 */
[C---:B------:R-:W-:Y:S01]  /*01d0*/  FMUL R0, R7.reuse, 0.63661974668502807617 ;  /* 0x3f22f98307007820 */ /* 0x040fe20000400000 */
[----:B------:R-:W-:-:S05]  /*01e0*/  FSETP.GE.AND P0, PT, |R7|, 105615, PT ;  /* 0x47ce47800700780b */ /* 0x000fca0003f06200 */
[----:B------:R-:W1:Y:S02]  /*01f0*/  F2I.NTZ R0, R0 ;  /* 0x0000000000007305 */ /* 0x000e640000203100 */
[----:B-1----:R-:W-:-:S05]  /*0200*/  I2FP.F32.S32 R2, R0 ;  /* 0x0000000000027245 */ /* 0x002fca0000201400 */
[----:B------:R-:W-:-:S04]  /*0210*/  FFMA R3, R2, -1.5707962512969970703, R7 ;  /* 0xbfc90fda02037823 */ /* 0x000fc80000000007 */
[----:B------:R-:W-:-:S04]  /*0220*/  FFMA R3, R2, -7.5497894158615963534e-08, R3 ;  /* 0xb3a2216802037823 */ /* 0x000fc80000000003 */
[----:B------:R-:W-:Y:S01]  /*0230*/  FFMA R2, R2, -5.3903029534742383927e-15, R3 ;  /* 0xa7c234c502027823 */ /* 0x000fe20000000003 */
[----:B0-----:R-:W-:Y:S06]  /*0240*/  @!P0 BRA `(.L_x_3) ;  /* 0x0000000000dc8947 */ /* 0x001fec0003800000 */
[----:B------:R-:W-:-:S13]  /*0250*/  FSETP.NEU.AND P0, PT, |R7|, +INF , PT ;  /* 0x7f8000000700780b */ /* 0x000fda0003f0d200 */
[----:B------:R-:W-:Y:S01]  /*0260*/  @!P0 FMUL R2, RZ, R7 ;  /* 0x00000007ff028220 */ /* 0x000fe20000400000 */
[----:B------:R-:W-:Y:S01]  /*0270*/  @!P0 IMAD.MOV.U32 R0, RZ, RZ, RZ ;  /* 0x000000ffff008224 */ /* 0x000fe200078e00ff */
[----:B------:R-:W-:Y:S06]  /*0280*/  @!P0 BRA `(.L_x_3) ;  /* 0x0000000000cc8947 */ /* 0x000fec0003800000 */
[----:B------:R-:W-:Y:S01]  /*0290*/  IMAD.SHL.U32 R2, R7, 0x100, RZ ;  /* 0x0000010007027824 */ /* 0x000fe200078e00ff */
[----:B------:R-:W0:Y:S01]  /*02a0*/  LDCU.64 UR8, c[0x4][URZ] ;  /* 0x01000000ff0877ac */ /* 0x000e220008000a00 */
[----:B------:R-:W-:Y:S02]  /*02b0*/  IMAD.MOV.U32 R6, RZ, RZ, RZ ;  /* 0x000000ffff067224 */ /* 0x000fe400078e00ff */
[----:B------:R-:W-:Y:S01]  /*02c0*/  IMAD.MOV.U32 R0, RZ, RZ, R1 ;  /* 0x000000ffff007224 */ /* 0x000fe200078e0001 */
[----:B------:R-:W-:Y:S01]  /*02d0*/  LOP3.LUT R13, R2, 0x80000000, RZ, 0xfc, !PT ;  /* 0x80000000020d7812 */ /* 0x000fe200078efcff */
[----:B------:R-:W-:Y:S01]  /*02e0*/  UMOV UR5, URZ ;  /* 0x000000ff00057c82 */ /* 0x000fe20008000000 */
[----:B------:R-:W-:-:S05]  /*02f0*/  UMOV UR4, URZ ;  /* 0x000000ff00047c82 */ /* 0x000fca0008000000 */
.L_x_4:
[----:B0-----:R-:W-:Y:S02]  /*0300*/  IMAD.U32 R8, RZ, RZ, UR8 ;  /* 0x00000008ff087e24 */ /* 0x001fe4000f8e00ff */
[----:B------:R-:W-:-:S05]  /*0310*/  IMAD.U32 R9, RZ, RZ, UR9 ;  /* 0x00000009ff097e24 */ /* 0x000fca000f8e00ff */
[----:B------:R-:W2:Y:S01]  /*0320*/  LDG.E.CONSTANT R2, desc[UR6][R8.64] ;  /* 0x0000000608027981 */ /* 0x000ea2000c1e9900 */
[----:B------:R-:W-:Y:S02]  /*0330*/  UIADD3 UR8, UP0, UPT, UR8, 0x4, URZ ;  /* 0x0000000408087890 */ /* 0x000fe4000ff1e0ff */
[----:B------:R-:W-:Y:S02]  /*0340*/  UIADD3 UR4, UPT, UPT, UR4, 0x1, URZ ;  /* 0x0000000104047890 */ /* 0x000fe4000fffe0ff */
[----:B------:R-:W-:Y:S02]  /*0350*/  UIADD3.X UR9, UPT, UPT, URZ, UR9, URZ, UP0, !UPT ;  /* 0x00000009ff097290 */ /* 0x000fe400087fe4ff */
[----:B------:R-:W-:Y:S01]  /*0360*/  UISETP.NE.AND UP0, UPT, UR4, 0x6, UPT ;  /* 0x000000060400788c */ /* 0x000fe2000bf05270 */
[----:B--2---:R-:W-:-:S03]  /*0370*/  IMAD.WIDE.U32 R2, R2, R13, RZ ;  /* 0x0000000d02027225 */ /* 0x004fc600078e00ff */
[----:B------:R-:W-:-:S04]  /*0380*/  IADD3 R11, P0, PT, R2, R6, RZ ;  /* 0x00000006020b7210 */ /* 0x000fc80007f1e0ff */
[----:B------:R-:W-:Y:S01]  /*0390*/  IADD3.X R6, PT, PT, R3, UR5, RZ, P0, !PT ;  /* 0x0000000503067c10 */ /* 0x000fe200087fe4ff */
[----:B------:R0:W-:Y:S02]  /*03a0*/  STL [R0], R11 ;  /* 0x0000000b00007387 */ /* 0x0001e40000100800 */
[----:B0-----:R-:W-:Y:S01]  /*03b0*/  VIADD R0, R0, 0x4 ;  /* 0x0000000400007836 */ /* 0x001fe20000000000 */
[----:B------:R-:W-:Y:S06]  /*03c0*/  BRA.U UP0, `(.L_x_4) ;  /* 0xfffffffd00cc7547 */ /* 0x000fec000b83ffff */
[----:B------:R-:W-:Y:S01]  /*03d0*/  SHF.R.U32.HI R4, RZ, 0x17, R7 ;  /* 0x00000017ff047819 */ /* 0x000fe20000011607 */
[----:B------:R0:W-:Y:S03]  /*03e0*/  STL [R1+0x18], R6 ;  /* 0x0000180601007387 */ /* 0x0001e60000100800 */
[C---:B------:R-:W-:Y:S02]  /*03f0*/  LOP3.LUT R0, R4.reuse, 0xe0, RZ, 0xc0, !PT ;  /* 0x000000e004007812 */ /* 0x040fe400078ec0ff */
[----:B------:R-:W-:-:S03]  /*0400*/  LOP3.LUT P0, RZ, R4, 0x1f, RZ, 0xc0, !PT ;  /* 0x0000001f04ff7812 */ /* 0x000fc6000780c0ff */
[----:B------:R-:W-:-:S05]  /*0410*/  VIADD R0, R0, 0xffffff80 ;  /* 0xffffff8000007836 */ /* 0x000fca0000000000 */
[----:B------:R-:W-:-:S05]  /*0420*/  SHF.R.U32.HI R0, RZ, 0x5, R0 ;  /* 0x00000005ff007819 */ /* 0x000fca0000011600 */
[----:B------:R-:W-:-:S05]  /*0430*/  IMAD R10, R0, -0x4, R1 ;  /* 0xfffffffc000a7824 */ /* 0x000fca00078e0201 */
[----:B------:R-:W2:Y:S04]  /*0440*/  LDL R0, [R10+0x18] ;  /* 0x000018000a007983 */ /* 0x000ea80000100800 */
[----:B------:R-:W2:Y:S04]  /*0450*/  LDL R3, [R10+0x14] ;  /* 0x000014000a037983 */ /* 0x000ea80000100800 */
[----:B------:R-:W3:Y:S01]  /*0460*/  @P0 LDL R2, [R10+0x10] ;  /* 0x000010000a020983 */ /* 0x000ee20000100800 */
[----:B------:R-:W-:Y:S01]  /*0470*/  LOP3.LUT R4, R4, 0x1f, RZ, 0xc0, !PT ;  /* 0x0000001f04047812 */ /* 0x000fe200078ec0ff */
[----:B------:R-:W-:Y:S01]  /*0480*/  UMOV UR4, 0x54442d19 ;  /* 0x54442d1900047882 */ /* 0x000fe20000000000 */
[----:B------:R-:W-:-:S02]  /*0490*/  UMOV UR5, 0x3bf921fb ;  /* 0x3bf921fb00057882 */ /* 0x000fc40000000000 */
[-C--:B--2---:R-:W-:Y:S02]  /*04a0*/  @P0 SHF.L.W.U32.HI R0, R3, R4.reuse, R0 ;  /* 0x0000000403000219 */ /* 0x084fe40000010e00 */
[----:B---3--:R-:W-:Y:S02]  /*04b0*/  @P0 SHF.L.W.U32.HI R3, R2, R4, R3 ;  /* 0x0000000402030219 */ /* 0x008fe40000010e03 */
[----:B------:R-:W-:Y:S02]  /*04c0*/  ISETP.GE.AND P0, PT, R7, RZ, PT ;  /* 0x000000ff0700720c */ /* 0x000fe40003f06270 */
[C---:B------:R-:W-:Y:S01]  /*04d0*/  SHF.L.W.U32.HI R2, R3.reuse, 0x2, R0 ;  /* 0x0000000203027819 */ /* 0x040fe20000010e00 */
[----:B------:R-:W-:-:S03]  /*04e0*/  IMAD.SHL.U32 R3, R3, 0x4, RZ ;  /* 0x0000000403037824 */ /* 0x000fc600078e00ff */
[----:B------:R-:W-:Y:S02]  /*04f0*/  SHF.R.S32.HI R4, RZ, 0x1f, R2 ;  /* 0x0000001fff047819 */ /* 0x000fe40000011402 */
[----:B------:R-:W-:Y:S02]  /*0500*/  LOP3.LUT R7, R2, R7, RZ, 0x3c, !PT ;  /* 0x0000000702077212 */ /* 0x000fe400078e3cff */
[C---:B------:R-:W-:Y:S02]  /*0510*/  LOP3.LUT R8, R4.reuse, R3, RZ, 0x3c, !PT ;  /* 0x0000000304087212 */ /* 0x040fe400078e3cff */
[----:B------:R-:W-:Y:S02]  /*0520*/  LOP3.LUT R9, R4, R2, RZ, 0x3c, !PT ;  /* 0x0000000204097212 */ /* 0x000fe400078e3cff */
[----:B------:R-:W-:Y:S02]  /*0530*/  SHF.R.U32.HI R3, RZ, 0x1e, R0 ;  /* 0x0000001eff037819 */ /* 0x000fe40000011600 */
[----:B------:R-:W-:-:S02]  /*0540*/  ISETP.GE.AND P1, PT, R7, RZ, PT ;  /* 0x000000ff0700720c */ /* 0x000fc40003f26270 */
[----:B------:R-:W1:Y:S01]  /*0550*/  I2F.F64.S64 R8, R8 ;  /* 0x0000000800087312 */ /* 0x000e620000301c00 */
[----:B------:R-:W-:-:S05]  /*0560*/  LEA.HI R0, R2, R3, RZ, 0x1 ;  /* 0x0000000302007211 */ /* 0x000fca00078f08ff */
[----:B------:R-:W-:-:S04]  /*0570*/  IMAD.MOV R2, RZ, RZ, -R0 ;  /* 0x000000ffff027224 */ /* 0x000fc800078e0a00 */
[----:B------:R-:W-:Y:S01]  /*0580*/  @!P0 IMAD.MOV.U32 R0, RZ, RZ, R2 ;  /* 0x000000ffff008224 */ /* 0x000fe200078e0002 */
[----:B-1----:R-:W-:-:S10]  /*0590*/  DMUL R10, R8, UR4 ;  /* 0x00000004080a7c28 */ /* 0x002fd40008000000 */
[----:B------:R-:W1:Y:S02]  /*05a0*/  F2F.F32.F64 R10, R10 ;  /* 0x0000000a000a7310 */ /* 0x000e640000301000 */
[----:B01----:R-:W-:-:S07]  /*05b0*/  FSEL R2, -R10, R10, !P1 ;  /* 0x0000000a0a027208 */ /* 0x003fce0004800100 */
.L_x_3:
[----:B------:R-:W-:Y:S05]  /*05c0*/  BSYNC.RECONVERGENT B0 ;  /* 0x0000000000007941 */ /* 0x000fea0003800200 */
.L_x_2:
[----:B------:R-:W0:Y:S01]  /*05d0*/  LDCU UR5, c[0x0][0x38c] ;  /* 0x00007180ff0577ac */ /* 0x000e220008000800 */
[----:B------:R-:W-:Y:S01]  /*05e0*/  LOP3.LUT R6, R0, 0x1, RZ, 0xc0, !PT ;  /* 0x0000000100067812 */ /* 0x000fe200078ec0ff */
[----:B------:R-:W-:Y:S02]  /*05f0*/  IMAD.MOV.U32 R4, RZ, RZ, 0x37cbac00 ;  /* 0x37cbac00ff047424 */ /* 0x000fe400078e00ff */
[----:B------:R-:W-:Y:S01]  /*0600*/  FMUL R3, R2, R2 ;  /* 0x0000000202037220 */ /* 0x000fe20000400000 */
[----:B------:R-:W-:Y:S01]  /*0610*/  IMAD.MOV.U32 R7, RZ, RZ, 0x3effffff ;  /* 0x3effffffff077424 */ /* 0x000fe200078e00ff */
[----:B------:R-:W-:Y:S01]  /*0620*/  ISETP.NE.U32.AND P0, PT, R6, 0x1, PT ;  /* 0x000000010600780c */ /* 0x000fe20003f05070 */
[----:B------:R-:W-:Y:S02]  /*0630*/  IMAD.MOV.U32 R6, RZ, RZ, 0x3d2aaabb ;  /* 0x3d2aaabbff067424 */ /* 0x000fe400078e00ff */
[----:B------:R-:W-:Y:S01]  /*0640*/  FFMA R4, R3, R4, -0.0013887860113754868507 ;  /* 0xbab607ed03047423 */ /* 0x000fe20000000004 */
[----:B------:R-:W-:-:S02]  /*0650*/  LOP3.LUT P1, RZ, R0, 0x2, RZ, 0xc0, !PT ;  /* 0x0000000200ff7812 */ /* 0x000fc4000782c0ff */
[----:B------:R-:W-:Y:S02]  /*0660*/  FSEL R7, -R7, -0.16666662693023681641, !P0 ;  /* 0xbe2aaaa807077808 */ /* 0x000fe40004000100 */
[----:B------:R-:W-:Y:S02]  /*0670*/  FSEL R4, R4, -0.00019574658654164522886, !P0 ;  /* 0xb94d415304047808 */ /* 0x000fe40004000000 */
[----:B------:R-:W-:Y:S02]  /*0680*/  FSEL R6, R6, 0.0083327032625675201416, !P0 ;  /* 0x3c0885e406067808 */ /* 0x000fe40004000000 */
[----:B------:R-:W-:Y:S01]  /*0690*/  FSEL R0, R2, 1, P0 ;  /* 0x3f80000002007808 */ /* 0x000fe20000000000 */
[----:B0-----:R-:W-:Y:S02]  /*06a0*/  UISETP.GE.AND UP0, UPT, UR5, 0x1, UPT ;  /* 0x000000010500788c */ /* 0x001fe4000bf06270 */
[----:B------:R-:W-:-:S04]  /*06b0*/  FFMA R4, R3, R4, R6 ;  /* 0x0000000403047223 */ /* 0x000fc80000000006 */
[C---:B------:R-:W-:Y:S01]  /*06c0*/  FFMA R4, R3.reuse, R4, R7 ;  /* 0x0000000403047223 */ /* 0x040fe20000000007 */
[----:B------:R-:W-:-:S04]  /*06d0*/  FFMA R3, R3, R0, RZ ;  /* 0x0000000003037223 */ /* 0x000fc800000000ff */
[----:B------:R-:W-:-:S04]  /*06e0*/  FFMA R15, R3, R4, R0 ;  /* 0x00000004030f7223 */ /* 0x000fc80000000000 */
[----:B------:R-:W-:Y:S01]  /*06f0*/  @P1 FADD R15, RZ, -R15 ;  /* 0x8000000fff0f1221 */ /* 0x000fe20000000000 */
[----:B------:R-:W-:Y:S06]  /*0700*/  BRA.U !UP0, `(.L_x_5) ;  /* 0x0000000108f87547 */ /* 0x000fec000b800000 */
[----:B------:R-:W0:Y:S01]  /*0710*/  LDCU UR8, c[0x0][0x388] ;  /* 0x00007100ff0877ac */ /* 0x000e220008000800 */
[----:B------:R-:W-:Y:S01]  /*0720*/  IMAD.MOV.U32 R0, RZ, RZ, R15 ;  /* 0x000000ffff007224 */ /* 0x000fe200078e000f */
[----:B------:R-:W-:Y:S02]  /*0730*/  UISETP.GE.U32.AND UP1, UPT, UR5, 0x4, UPT ;  /* 0x000000040500788c */ /* 0x000fe4000bf26070 */
[----:B------:R-:W-:-:S04]  /*0740*/  ULOP3.LUT UR4, UR5, 0x3, URZ, 0xc0, !UPT ;  /* 0x0000000305047892 */ /* 0x000fc8000f8ec0ff */
[----:B------:R-:W-:Y:S01]  /*0750*/  UISETP.NE.AND UP0, UPT, UR4, URZ, UPT ;  /* 0x000000ff0400728c */ /* 0x000fe2000bf05270 */
[----:B0-----:R-:W-:-:S04]  /*0760*/  ISETP.NE.AND P0, PT, R5, UR8, PT ;  /* 0x0000000805007c0c */ /* 0x001fc8000bf05270 */
[----:B------:R-:W-:Y:S01]  /*0770*/  ISETP.EQ.OR P0, PT, R5, 0x1, !P0 ;  /* 0x000000010500780c */ /* 0x000fe20004702670 */
[----:B------:R-:W-:-:S12]  /*0780*/  BRA.U !UP1, `(.L_x_6) ;  /* 0x0000000109987547 */ /* 0x000fd8000b800000 */
[----:B------:R-:W-:Y:S01]  /*0790*/  ULOP3.LUT UR5, UR5, 0x7ffffffc, URZ, 0xc0, !UPT ;  /* 0x7ffffffc05057892 */ /* 0x000fe2000f8ec0ff */
[----:B------:R-:W-:-:S03]  /*07a0*/  IMAD.MOV.U32 R0, RZ, RZ, R15 ;  /* 0x000000ffff007224 */ /* 0x000fc600078e000f */
[----:B------:R-:W-:-:S12]  /*07b0*/  UIADD3 UR5, UPT, UPT, -UR5, URZ, URZ ;  /* 0x000000ff05057290 */ /* 0x000fd8000fffe1ff */
.L_x_7:
[----:B01----:R-:W0:Y:S01]  /*07c0*/  @!P0 F2F.F64.F32 R2, R15 ;  /* 0x0000000f00028310 */ /* 0x003e220000201800 */
[----:B------:R-:W-:Y:S01]  /*07d0*/  @!P0 IMAD.MOV.U32 R8, RZ, RZ, 0x70a3d70a ;  /* 0x70a3d70aff088424 */ /* 0x000fe200078e00ff */
[----:B------:R-:W-:Y:S01]  /*07e0*/  UIADD3 UR5, UPT, UPT, UR5, 0x4, URZ ;  /* 0x0000000405057890 */ /* 0x000fe2000fffe0ff */
[----:B------:R-:W-:Y:S02]  /*07f0*/  @!P0 IMAD.MOV.U32 R9, RZ, RZ, 0x3fb70a3d ;  /* 0x3fb70a3dff098424 */ /* 0x000fe400078e00ff */
[----:B------:R-:W-:Y:S01]  /*0800*/  @!P0 IMAD.MOV.U32 R12, RZ, RZ, 0x70a3d70a ;  /* 0x70a3d70aff0c8424 */ /* 0x000fe200078e00ff */
[----:B------:R-:W-:Y:S01]  /*0810*/  UISETP.NE.AND UP1, UPT, UR5, URZ, UPT ;  /* 0x000000ff0500728c */ /* 0x000fe2000bf25270 */
[----:B------:R-:W-:Y:S01]  /*0820*/  @!P0 IMAD.MOV.U32 R13, RZ, RZ, 0x3fb70a3d ;  /* 0x3fb70a3dff0d8424 */ /* 0x000fe200078e00ff */
[----:B------:R1:W2:Y:S01]  /*0830*/  @!P0 F2F.F64.F32 R6, R0 ;  /* 0x0000000000068310 */ /* 0x0002a20000201800 */
[----:B0-----:R-:W-:-:S07]  /*0840*/  @!P0 DADD R2, R2, R2 ;  /* 0x0000000002028229 */ /* 0x001fce0000000002 */
[----:B------:R0:W-:Y:S01]  /*0850*/  @!P0 F2F.F64.F32 R10, R15 ;  /* 0x0000000f000a8310 */ /* 0x0001e20000201800 */
[----:B-1----:R-:W-:Y:S01]  /*0860*/  IMAD.MOV.U32 R0, RZ, RZ, RZ ;  /* 0x000000ffff007224 */ /* 0x002fe200078e00ff */
[----:B--2---:R-:W-:Y:S01]  /*0870*/  @!P0 DADD R6, R2, -R6 ;  /* 0x0000000002068229 */ /* 0x004fe20000000806 */
[----:B0-----:R-:W-:-:S07]  /*0880*/  IMAD.MOV.U32 R15, RZ, RZ, RZ ;  /* 0x000000ffff0f7224 */ /* 0x001fce00078e00ff */
[----:B------:R-:W-:Y:S01]  /*0890*/  @!P0 DFMA R6, R2, -R8, R6 ;  /* 0x800000080206822b */ /* 0x000fe20000000006 */
[----:B------:R-:W-:-:S05]  /*08a0*/  CS2R R2, SRZ ;  /* 0x0000000000027805 */ /* 0x000fca000001ff00 */
[----:B------:R-:W0:Y:S08]  /*08b0*/  @!P0 F2F.F32.F64 R4, R6 ;  /* 0x0000000600048310 */ /* 0x000e300000301000 */
[----:B0-----:R-:W0:Y:S02]  /*08c0*/  @!P0 F2F.F64.F32 R2, R4 ;  /* 0x0000000400028310 */ /* 0x001e240000201800 */
[----:B0-----:R-:W-:-:S08]  /*08d0*/  @!P0 DADD R8, R2, R2 ;  /* 0x0000000002088229 */ /* 0x001fd00000000002 */
[----:B------:R-:W-:-:S08]  /*08e0*/  @!P0 DADD R10, -R10, R8 ;  /* 0x000000000a0a8229 */ /* 0x000fd00000000108 */
[----:B------:R-:W-:Y:S01]  /*08f0*/  @!P0 DFMA R10, R8, -R12, R10 ;  /* 0x8000000c080a822b */ /* 0x000fe2000000000a */
[----:B------:R-:W-:-:S05]  /*0900*/  CS2R R8, SRZ ;  /* 0x0000000000087805 */ /* 0x000fca000001ff00 */
[----:B------:R0:W1:Y:S02]  /*0910*/  @!P0 F2F.F32.F64 R14, R10 ;  /* 0x0000000a000e8310 */ /* 0x0000640000301000 */
[----:B0-----:R-:W-:Y:S01]  /*0920*/  @!P0 IMAD.MOV.U32 R10, RZ, RZ, 0x70a3d70a ;  /* 0x70a3d70aff0a8424 */ /* 0x001fe200078e00ff */
[----:B------:R-:W-:-:S05]  /*0930*/  @!P0 MOV R11, 0x3fb70a3d ;  /* 0x3fb70a3d000b8802 */ /* 0x000fca0000000f00 */
[----:B-1----:R-:W0:Y:S02]  /*0940*/  @!P0 F2F.F64.F32 R8, R14 ;  /* 0x0000000e00088310 */ /* 0x002e240000201800 */
[----:B0-----:R-:W-:-:S08]  /*0950*/  @!P0 DADD R6, R8, R8 ;  /* 0x0000000008068229 */ /* 0x001fd00000000008 */
[----:B------:R-:W-:-:S08]  /*0960*/  @!P0 DADD R2, R6, -R2 ;  /* 0x0000000006028229 */ /* 0x000fd00000000802 */
[----:B------:R-:W-:-:S06]  /*0970*/  @!P0 DFMA R2, R6, -R12, R2 ;  /* 0x8000000c0602822b */ /* 0x000fcc0000000002 */
[----:B------:R-:W0:Y:S08]  /*0980*/  @!P0 F2F.F32.F64 R0, R2 ;  /* 0x0000000200008310 */ /* 0x000e300000301000 */
[----:B0-----:R-:W0:Y:S02]  /*0990*/  @!P0 F2F.F64.F32 R6, R0 ;  /* 0x0000000000068310 */ /* 0x001e240000201800 */
[----:B0-----:R-:W-:-:S08]  /*09a0*/  @!P0 DADD R6, R6, R6 ;  /* 0x0000000006068229 */ /* 0x001fd00000000006 */
[----:B------:R-:W-:-:S08]  /*09b0*/  @!P0 DADD R8, R6, -R8 ;  /* 0x0000000006088229 */ /* 0x000fd00000000808 */
[----:B------:R-:W-:-:S06]  /*09c0*/  @!P0 DFMA R8, R6, -R10, R8 ;  /* 0x8000000a0608822b */ /* 0x000fcc0000000008 */
[----:B------:R0:W1:Y:S01]  /*09d0*/  @!P0 F2F.F32.F64 R15, R8 ;  /* 0x00000008000f8310 */ /* 0x0000620000301000 */
[----:B------:R-:W-:Y:S05]  /*09e0*/  BRA.U UP1, `(.L_x_7) ;  /* 0xfffffffd01747547 */ /* 0x000fea000b83ffff */
.L_x_6:
[----:B------:R-:W-:Y:S05]  /*09f0*/  BRA.U !UP0, `(.L_x_5) ;  /* 0x00000001083c7547 */ /* 0x000fea000b800000 */
[----:B------:R-:W-:-:S12]  /*0a00*/  UIADD3 UR4, UPT, UPT, -UR4, URZ, URZ ;  /* 0x000000ff04047290 */ /* 0x000fd8000fffe1ff */
.L_x_8:
[----:B-1-3--:R-:W-:Y:S01]  /*0a10*/  IMAD.MOV.U32 R4, RZ, RZ, R15 ;  /* 0x000000ffff047224 */ /* 0x00afe200078e000f */
[----:B--2---:R1:W-:Y:S01]  /*0a20*/  @!P0 F2F.F64.F32 R6, R0 ;  /* 0x0000000000068310 */ /* 0x0043e20000201800 */
[----:B0-----:R-:W-:Y:S01]  /*0a30*/  @!P0 IMAD.MOV.U32 R8, RZ, RZ, 0x70a3d70a ;  /* 0x70a3d70aff088424 */ /* 0x001fe200078e00ff */
[----:B------:R-:W-:Y:S01]  /*0a40*/  UIADD3 UR4, UPT, UPT, UR4, 0x1, URZ ;  /* 0x0000000104047890 */ /* 0x000fe2000fffe0ff */
[----:B------:R-:W-:Y:S02]  /*0a50*/  @!P0 IMAD.MOV.U32 R9, RZ, RZ, 0x3fb70a3d ;  /* 0x3fb70a3dff098424 */ /* 0x000fe400078e00ff */
[----:B------:R-:W-:Y:S01]  /*0a60*/  IMAD.MOV.U32 R15, RZ, RZ, RZ ;  /* 0x000000ffff0f7224 */ /* 0x000fe200078e00ff */
[----:B------:R-:W-:Y:S02]  /*0a70*/  UISETP.NE.AND UP0, UPT, UR4, URZ, UPT ;  /* 0x000000ff0400728c */ /* 0x000fe4000bf05270 */
[----:B------:R-:W0:Y:S01]  /*0a80*/  @!P0 F2F.F64.F32 R2, R4 ;  /* 0x0000000400028310 */ /* 0x000e220000201800 */
[----:B-1----:R-:W-:Y:S01]  /*0a90*/  IMAD.MOV.U32 R0, RZ, RZ, R4 ;  /* 0x000000ffff007224 */ /* 0x002fe200078e0004 */
[----:B0-----:R-:W-:-:S08]  /*0aa0*/  @!P0 DADD R2, R2, R2 ;  /* 0x0000000002028229 */ /* 0x001fd00000000002 */
[----:B------:R-:W-:-:S08]  /*0ab0*/  @!P0 DADD R6, R2, -R6 ;  /* 0x0000000002068229 */ /* 0x000fd00000000806 */
[----:B------:R-:W-:-:S06]  /*0ac0*/  @!P0 DFMA R6, R2, -R8, R6 ;  /* 0x800000080206822b */ /* 0x000fcc0000000006 */
[----:B------:R2:W3:Y:S01]  /*0ad0*/  @!P0 F2F.F32.F64 R15, R6 ;  /* 0x00000006000f8310 */ /* 0x0004e20000301000 */
[----:B------:R-:W-:Y:S05]  /*0ae0*/  BRA.U UP0, `(.L_x_8) ;  /* 0xfffffffd00c87547 */ /* 0x000fea000b83ffff */
.L_x_5:
[----:B------:R-:W4:Y:S02]  /*0af0*/  LDC.64 R2, c[0x0][0x380] ;  /* 0x0000e000ff027b82 */ /* 0x000f240000000a00 */
[----:B----4-:R-:W-:-:S05]  /*0b00*/  IMAD.WIDE R2, R5, 0x4, R2 ;  /* 0x0000000405027825 */ /* 0x010fca00078e0202 */
[----:B-1-3--:R-:W-:Y:S01]  /*0b10*/  STG.E desc[UR6][R2.64], R15 ;  /* 0x0000000f02007986 */ /* 0x00afe2000c101906 */
[----:B------:R-:W-:Y:S05]  /*0b20*/  EXIT ;  /* 0x000000000000794d */ /* 0x000fea0003800000 */
        .weak           $__internal_0_$__cuda_sm3x_div_rn_noftz_f32_slowpath
        .type           $__internal_0_$__cuda_sm3x_div_rn_noftz_f32_slowpath,@function
        .size           $__internal_0_$__cuda_sm3x_div_rn_noftz_f32_slowpath,(.L_x_21 - $__internal_0_$__cuda_sm3x_div_rn_noftz_f32_slowpath)
$__internal_0_$__cuda_sm3x_div_rn_noftz_f32_slowpath:
[--C-:B------:R-:W-:Y:S01]  /*0b30*/  SHF.R.U32.HI R6, RZ, 0x17, R3.reuse ;  /* 0x00000017ff067819 */ /* 0x100fe20000011603 */
[----:B------:R-:W-:Y:S01]  /*0b40*/  BSSY.RECONVERGENT B1, `(.L_x_9) ;  /* 0x0000064000017945 */ /* 0x000fe20003800200 */
[--C-:B------:R-:W-:Y:S01]  /*0b50*/  SHF.R.U32.HI R4, RZ, 0x17, R0.reuse ;  /* 0x00000017ff047819 */ /* 0x100fe20000011600 */
[----:B------:R-:W-:Y:S01]  /*0b60*/  IMAD.MOV.U32 R7, RZ, RZ, R0 ;  /* 0x000000ffff077224 */ /* 0x000fe200078e0000 */
[----:B------:R-:W-:Y:S01]  /*0b70*/  LOP3.LUT R6, R6, 0xff, RZ, 0xc0, !PT ;  /* 0x000000ff06067812 */ /* 0x000fe200078ec0ff */
[----:B------:R-:W-:Y:S01]  /*0b80*/  IMAD.MOV.U32 R8, RZ, RZ, R3 ;  /* 0x000000ffff087224 */ /* 0x000fe200078e0003 */
[----:B------:R-:W-:-:S03]  /*0b90*/  LOP3.LUT R4, R4, 0xff, RZ, 0xc0, !PT ;  /* 0x000000ff04047812 */ /* 0x000fc600078ec0ff */
[----:B------:R-:W-:Y:S02]  /*0ba0*/  VIADD R11, R6, 0xffffffff ;  /* 0xffffffff060b7836 */ /* 0x000fe40000000000 */
[----:B------:R-:W-:-:S03]  /*0bb0*/  VIADD R10, R4, 0xffffffff ;  /* 0xffffffff040a7836 */ /* 0x000fc60000000000 */
[----:B------:R-:W-:-:S04]  /*0bc0*/  ISETP.GT.U32.AND P0, PT, R11, 0xfd, PT ;  /* 0x000000fd0b00780c */ /* 0x000fc80003f04070 */
[----:B------:R-:W-:-:S13]  /*0bd0*/  ISETP.GT.U32.OR P0, PT, R10, 0xfd, P0 ;  /* 0x000000fd0a00780c */ /* 0x000fda0000704470 */
[----:B------:R-:W-:Y:S01]  /*0be0*/  @!P0 IMAD.MOV.U32 R9, RZ, RZ, RZ ;  /* 0x000000ffff098224 */ /* 0x000fe200078e00ff */
[----:B------:R-:W-:Y:S06]  /*0bf0*/  @!P0 BRA `(.L_x_10) ;  /* 0x00000000005c8947 */ /* 0x000fec0003800000 */
[----:B------:R-:W-:Y:S02]  /*0c00*/  FSETP.GTU.FTZ.AND P0, PT, |R0|, +INF , PT ;  /* 0x7f8000000000780b */ /* 0x000fe40003f1c200 */
[----:B------:R-:W-:-:S04]  /*0c10*/  FSETP.GTU.FTZ.AND P1, PT, |R3|, +INF , PT ;  /* 0x7f8000000300780b */ /* 0x000fc80003f3c200 */
[----:B------:R-:W-:-:S13]  /*0c20*/  PLOP3.LUT P0, PT, P0, P1, PT, 0xf8, 0x8f ;  /* 0x00000000008f781c */ /* 0x000fda0000703f70 */
[----:B------:R-:W-:Y:S05]  /*0c30*/  @P0 BRA `(.L_x_11) ;  /* 0x00000004004c0947 */ /* 0x000fea0003800000 */
[----:B------:R-:W-:-:S13]  /*0c40*/  LOP3.LUT P0, RZ, R8, 0x7fffffff, R7, 0xc8, !PT ;  /* 0x7fffffff08ff7812 */ /* 0x000fda000780c807 */
[----:B------:R-:W-:Y:S05]  /*0c50*/  @!P0 BRA `(.L_x_12) ;  /* 0x00000004003c8947 */ /* 0x000fea0003800000 */
[C---:B------:R-:W-:Y:S02]  /*0c60*/  FSETP.NEU.FTZ.AND P2, PT, |R0|.reuse, +INF , PT ;  /* 0x7f8000000000780b */ /* 0x040fe40003f5d200 */
[----:B------:R-:W-:Y:S02]  /*0c70*/  FSETP.NEU.FTZ.AND P1, PT, |R3|, +INF , PT ;  /* 0x7f8000000300780b */ /* 0x000fe40003f3d200 */
[----:B------:R-:W-:-:S11]  /*0c80*/  FSETP.NEU.FTZ.AND P0, PT, |R0|, +INF , PT ;  /* 0x7f8000000000780b */ /* 0x000fd60003f1d200 */
[----:B------:R-:W-:Y:S05]  /*0c90*/  @!P1 BRA !P2, `(.L_x_12) ;  /* 0x00000004002c9947 */ /* 0x000fea0005000000 */
[----:B------:R-:W-:-:S04]  /*0ca0*/  LOP3.LUT P2, RZ, R7, 0x7fffffff, RZ, 0xc0, !PT ;  /* 0x7fffffff07ff7812 */ /* 0x000fc8000784c0ff */
[----:B------:R-:W-:-:S13]  /*0cb0*/  PLOP3.LUT P1, PT, P1, P2, PT, 0x2f, 0xf2 ;  /* 0x0000000000f2781c */ /* 0x000fda0000f24577 */
[----:B------:R-:W-:Y:S05]  /*0cc0*/  @P1 BRA `(.L_x_13) ;  /* 0x0000000400181947 */ /* 0x000fea0003800000 */
[----:B------:R-:W-:-:S04]  /*0cd0*/  LOP3.LUT P1, RZ, R8, 0x7fffffff, RZ, 0xc0, !PT ;  /* 0x7fffffff08ff7812 */ /* 0x000fc8000782c0ff */
[----:B------:R-:W-:-:S13]  /*0ce0*/  PLOP3.LUT P0, PT, P0, P1, PT, 0x2f, 0xf2 ;  /* 0x0000000000f2781c */ /* 0x000fda0000702577 */
[----:B------:R-:W-:Y:S05]  /*0cf0*/  @P0 BRA `(.L_x_14) ;  /* 0x0000000400000947 */ /* 0x000fea0003800000 */
[----:B------:R-:W-:Y:S02]  /*0d00*/  ISETP.GE.AND P0, PT, R10, RZ, PT ;  /* 0x000000ff0a00720c */ /* 0x000fe40003f06270 */
[----:B------:R-:W-:-:S11]  /*0d10*/  ISETP.GE.AND P1, PT, R11, RZ, PT ;  /* 0x000000ff0b00720c */ /* 0x000fd60003f26270 */
[----:B------:R-:W-:Y:S01]  /*0d20*/  @P0 IMAD.MOV.U32 R9, RZ, RZ, RZ ;  /* 0x000000ffff090224 */ /* 0x000fe200078e00ff */
[----:B------:R-:W-:Y:S01]  /*0d30*/  @!P0 MOV R9, 0xffffffc0 ;  /* 0xffffffc000098802 */ /* 0x000fe20000000f00 */
[----:B------:R-:W-:Y:S01]  /*0d40*/  @!P0 FFMA R7, R0, 1.84467440737095516160e+19, RZ ;  /* 0x5f80000000078823 */ /* 0x000fe200000000ff */
[----:B------:R-:W-:-:S03]  /*0d50*/  @!P1 FFMA R8, R3, 1.84467440737095516160e+19, RZ ;  /* 0x5f80000003089823 */ /* 0x000fc600000000ff */
[----:B------:R-:W-:-:S07]  /*0d60*/  @!P1 VIADD R9, R9, 0x40 ;  /* 0x0000004009099836 */ /* 0x000fce0000000000 */
.L_x_10:
[----:B------:R-:W-:Y:S01]  /*0d70*/  LEA R3, R6, 0xc0800000, 0x17 ;  /* 0xc080000006037811 */ /* 0x000fe200078eb8ff */
[----:B------:R-:W-:Y:S01]  /*0d80*/  VIADD R4, R4, 0xffffff81 ;  /* 0xffffff8104047836 */ /* 0x000fe20000000000 */
[----:B------:R-:W-:Y:S03]  /*0d90*/  BSSY.RECONVERGENT B2, `(.L_x_15) ;  /* 0x0000035000027945 */ /* 0x000fe60003800200 */
[----:B------:R-:W-:Y:S02]  /*0da0*/  IMAD.IADD R3, R8, 0x1, -R3 ;  /* 0x0000000108037824 */ /* 0x000fe400078e0a03 */
[C---:B------:R-:W-:Y:S01]  /*0db0*/  IMAD R0, R4.reuse, -0x800000, R7 ;  /* 0xff80000004007824 */ /* 0x040fe200078e0207 */
[----:B------:R-:W-:Y:S01]  /*0dc0*/  IADD3 R4, PT, PT, R4, 0x7f, -R6 ;  /* 0x0000007f04047810 */ /* 0x000fe20007ffe806 */
[----:B------:R-:W0:Y:S01]  /*0dd0*/  MUFU.RCP R8, R3 ;  /* 0x0000000300087308 */ /* 0x000e220000001000 */
[----:B------:R-:W-:-:S03]  /*0de0*/  FADD.FTZ R11, -R3, -RZ ;  /* 0x800000ff030b7221 */ /* 0x000fc60000010100 */
[----:B------:R-:W-:Y:S02]  /*0df0*/  IMAD.IADD R4, R4, 0x1, R9 ;  /* 0x0000000104047824 */ /* 0x000fe400078e0209 */
[----:B0-----:R-:W-:-:S04]  /*0e00*/  FFMA R13, R8, R11, 1 ;  /* 0x3f800000080d7423 */ /* 0x001fc8000000000b */
[----:B------:R-:W-:-:S04]  /*0e10*/  FFMA R10, R8, R13, R8 ;  /* 0x0000000d080a7223 */ /* 0x000fc80000000008 */
[----:B------:R-:W-:-:S04]  /*0e20*/  FFMA R7, R0, R10, RZ ;  /* 0x0000000a00077223 */ /* 0x000fc800000000ff */
[----:B------:R-:W-:-:S04]  /*0e30*/  FFMA R8, R11, R7, R0 ;  /* 0x000000070b087223 */ /* 0x000fc80000000000 */
[----:B------:R-:W-:-:S04]  /*0e40*/  FFMA R7, R10, R8, R7 ;  /* 0x000000080a077223 */ /* 0x000fc80000000007 */
[----:B------:R-:W-:-:S04]  /*0e50*/  FFMA R8, R11, R7, R0 ;  /* 0x000000070b087223 */ /* 0x000fc80000000000 */
[----:B------:R-:W-:-:S05]  /*0e60*/  FFMA R0, R10, R8, R7 ;  /* 0x000000080a007223 */ /* 0x000fca0000000007 */
[----:B------:R-:W-:-:S04]  /*0e70*/  SHF.R.U32.HI R3, RZ, 0x17, R0 ;  /* 0x00000017ff037819 */ /* 0x000fc80000011600 */
[----:B------:R-:W-:-:S05]  /*0e80*/  LOP3.LUT R3, R3, 0xff, RZ, 0xc0, !PT ;  /* 0x000000ff03037812 */ /* 0x000fca00078ec0ff */
[----:B------:R-:W-:-:S04]  /*0e90*/  IMAD.IADD R9, R3, 0x1, R4 ;  /* 0x0000000103097824 */ /* 0x000fc800078e0204 */
[----:B------:R-:W-:-:S05]  /*0ea0*/  VIADD R3, R9, 0xffffffff ;  /* 0xffffffff09037836 */ /* 0x000fca0000000000 */
[----:B------:R-:W-:-:S13]  /*0eb0*/  ISETP.GE.U32.AND P0, PT, R3, 0xfe, PT ;  /* 0x000000fe0300780c */ /* 0x000fda0003f06070 */
[----:B------:R-:W-:Y:S05]  /*0ec0*/  @!P0 BRA `(.L_x_16) ;  /* 0x0000000000808947 */ /* 0x000fea0003800000 */
[----:B------:R-:W-:-:S13]  /*0ed0*/  ISETP.GT.AND P0, PT, R9, 0xfe, PT ;  /* 0x000000fe0900780c */ /* 0x000fda0003f04270 */
[----:B------:R-:W-:Y:S05]  /*0ee0*/  @P0 BRA `(.L_x_17) ;  /* 0x00000000006c0947 */ /* 0x000fea0003800000 */
[----:B------:R-:W-:-:S13]  /*0ef0*/  ISETP.GE.AND P0, PT, R9, 0x1, PT ;  /* 0x000000010900780c */ /* 0x000fda0003f06270 */
[----:B------:R-:W-:Y:S05]  /*0f00*/  @P0 BRA `(.L_x_18) ;  /* 0x0000000000740947 */ /* 0x000fea0003800000 */
[----:B------:R-:W-:Y:S02]  /*0f10*/  ISETP.GE.AND P0, PT, R9, -0x18, PT ;  /* 0xffffffe80900780c */ /* 0x000fe40003f06270 */
[----:B------:R-:W-:-:S11]  /*0f20*/  LOP3.LUT R0, R0, 0x80000000, RZ, 0xc0, !PT ;  /* 0x8000000000007812 */ /* 0x000fd600078ec0ff */
[----:B------:R-:W-:Y:S05]  /*0f30*/  @!P0 BRA `(.L_x_18) ;  /* 0x0000000000688947 */ /* 0x000fea0003800000 */
[CCC-:B------:R-:W-:Y:S01]  /*0f40*/  FFMA.RZ R3, R10.reuse, R8.reuse, R7.reuse ;  /* 0x000000080a037223 */ /* 0x1c0fe2000000c007 */
[CCC-:B------:R-:W-:Y:S01]  /*0f50*/  FFMA.RM R4, R10.reuse, R8.reuse, R7.reuse ;  /* 0x000000080a047223 */ /* 0x1c0fe20000004007 */
[C---:B------:R-:W-:Y:S02]  /*0f60*/  ISETP.NE.AND P2, PT, R9.reuse, RZ, PT ;  /* 0x000000ff0900720c */ /* 0x040fe40003f45270 */
[----:B------:R-:W-:Y:S02]  /*0f70*/  ISETP.NE.AND P1, PT, R9, RZ, PT ;  /* 0x000000ff0900720c */ /* 0x000fe40003f25270 */
[----:B------:R-:W-:Y:S01]  /*0f80*/  LOP3.LUT R6, R3, 0x7fffff, RZ, 0xc0, !PT ;  /* 0x007fffff03067812 */ /* 0x000fe200078ec0ff */
[----:B------:R-:W-:Y:S01]  /*0f90*/  FFMA.RP R3, R10, R8, R7 ;  /* 0x000000080a037223 */ /* 0x000fe20000008007 */
[----:B------:R-:W-:Y:S02]  /*0fa0*/  VIADD R7, R9, 0x20 ;  /* 0x0000002009077836 */ /* 0x000fe40000000000 */
[----:B------:R-:W-:Y:S01]  /*0fb0*/  LOP3.LUT R6, R6, 0x800000, RZ, 0xfc, !PT ;  /* 0x0080000006067812 */ /* 0x000fe200078efcff */
[----:B------:R-:W-:Y:S01]  /*0fc0*/  IMAD.MOV R8, RZ, RZ, -R9 ;  /* 0x000000ffff087224 */ /* 0x000fe200078e0a09 */
[----:B------:R-:W-:-:S02]  /*0fd0*/  FSETP.NEU.FTZ.AND P0, PT, R3, R4, PT ;  /* 0x000000040300720b */ /* 0x000fc40003f1d000 */
[----:B------:R-:W-:Y:S02]  /*0fe0*/  SHF.L.U32 R7, R6, R7, RZ ;  /* 0x0000000706077219 */ /* 0x000fe400000006ff */
[----:B------:R-:W-:Y:S02]  /*0ff0*/  SEL R3, R8, RZ, P2 ;  /* 0x000000ff08037207 */ /* 0x000fe40001000000 */
[----:B------:R-:W-:Y:S02]  /*1000*/  ISETP.NE.AND P1, PT, R7, RZ, P1 ;  /* 0x000000ff0700720c */ /* 0x000fe40000f25270 */
[----:B------:R-:W-:Y:S02]  /*1010*/  SHF.R.U32.HI R3, RZ, R3, R6 ;  /* 0x00000003ff037219 */ /* 0x000fe40000011606 */
[----:B------:R-:W-:Y:S02]  /*1020*/  PLOP3.LUT P0, PT, P0, P1, PT, 0xf8, 0x8f ;  /* 0x00000000008f781c */ /* 0x000fe40000703f70 */
[----:B------:R-:W-:-:S02]  /*1030*/  SHF.R.U32.HI R7, RZ, 0x1, R3 ;  /* 0x00000001ff077819 */ /* 0x000fc40000011603 */
[----:B------:R-:W-:-:S04]  /*1040*/  SEL R4, RZ, 0x1, !P0 ;  /* 0x00000001ff047807 */ /* 0x000fc80004000000 */
[----:B------:R-:W-:-:S04]  /*1050*/  LOP3.LUT R4, R4, 0x1, R7, 0xf8, !PT ;  /* 0x0000000104047812 */ /* 0x000fc800078ef807 */
[----:B------:R-:W-:-:S05]  /*1060*/  LOP3.LUT R4, R4, R3, RZ, 0xc0, !PT ;  /* 0x0000000304047212 */ /* 0x000fca00078ec0ff */
[----:B------:R-:W-:-:S05]  /*1070*/  IMAD.IADD R7, R7, 0x1, R4 ;  /* 0x0000000107077824 */ /* 0x000fca00078e0204 */
[----:B------:R-:W-:Y:S01]  /*1080*/  LOP3.LUT R0, R7, R0, RZ, 0xfc, !PT ;  /* 0x0000000007007212 */ /* 0x000fe200078efcff */
[----:B------:R-:W-:Y:S06]  /*1090*/  BRA `(.L_x_18) ;  /* 0x0000000000107947 */ /* 0x000fec0003800000 */
.L_x_17:
[----:B------:R-:W-:-:S04]  /*10a0*/  LOP3.LUT R0, R0, 0x80000000, RZ, 0xc0, !PT ;  /* 0x8000000000007812 */ /* 0x000fc800078ec0ff */
[----:B------:R-:W-:Y:S01]  /*10b0*/  LOP3.LUT R0, R0, 0x7f800000, RZ, 0xfc, !PT ;  /* 0x7f80000000007812 */ /* 0x000fe200078efcff */
[----:B------:R-:W-:Y:S06]  /*10c0*/  BRA `(.L_x_18) ;  /* 0x0000000000047947 */ /* 0x000fec0003800000 */
.L_x_16:
[----:B------:R-:W-:-:S07]  /*10d0*/  IMAD R0, R4, 0x800000, R0 ;  /* 0x0080000004007824 */ /* 0x000fce00078e0200 */
.L_x_18:
[----:B------:R-:W-:Y:S05]  /*10e0*/  BSYNC.RECONVERGENT B2 ;  /* 0x0000000000027941 */ /* 0x000fea0003800200 */
.L_x_15:
[----:B------:R-:W-:Y:S05]  /*10f0*/  BRA `(.L_x_19) ;  /* 0x0000000000207947 */ /* 0x000fea0003800000 */
.L_x_14:
[----:B------:R-:W-:-:S04]  /*1100*/  LOP3.LUT R0, R8, 0x80000000, R7, 0x48, !PT ;  /* 0x8000000008007812 */ /* 0x000fc800078e4807 */
[----:B------:R-:W-:Y:S01]  /*1110*/  LOP3.LUT R0, R0, 0x7f800000, RZ, 0xfc, !PT ;  /* 0x7f80000000007812 */ /* 0x000fe200078efcff */
[----:B------:R-:W-:Y:S06]  /*1120*/  BRA `(.L_x_19) ;  /* 0x0000000000147947 */ /* 0x000fec0003800000 */
.L_x_13:
[----:B------:R-:W-:Y:S01]  /*1130*/  LOP3.LUT R0, R8, 0x80000000, R7, 0x48, !PT ;  /* 0x8000000008007812 */ /* 0x000fe200078e4807 */
[----:B------:R-:W-:Y:S06]  /*1140*/  BRA `(.L_x_19) ;  /* 0x00000000000c7947 */ /* 0x000fec0003800000 */
.L_x_12:
[----:B------:R-:W0:Y:S01]  /*1150*/  MUFU.RSQ R0, -QNAN ;  /* 0xffc0000000007908 */ /* 0x000e220000001400 */
[----:B------:R-:W-:Y:S05]  /*1160*/  BRA `(.L_x_19) ;  /* 0x0000000000047947 */ /* 0x000fea0003800000 */
.L_x_11:
[----:B------:R-:W-:-:S07]  /*1170*/  FADD.FTZ R0, R0, R3 ;  /* 0x0000000300007221 */ /* 0x000fce0000010000 */
.L_x_19:
[----:B------:R-:W-:Y:S05]  /*1180*/  BSYNC.RECONVERGENT B1 ;  /* 0x0000000000017941 */ /* 0x000fea0003800200 */
.L_x_9:
[----:B------:R-:W-:-:S04]  /*1190*/  IMAD.MOV.U32 R3, RZ, RZ, 0x0 ;  /* 0x00000000ff037424 */ /* 0x000fc800078e00ff */
[----:B0-----:R-:W-:Y:S05]  /*11a0*/  RET.REL.NODEC R2 `(_Z6updatePfii) ;  /* 0xffffffec02947950 */ /* 0x001fea0003c3ffff */
.L_x_20:
[----:B------:R-:W-:-:S00]  /*11b0*/  BRA `(.L_x_20) ;  /* 0xfffffffc00fc7947 */ /* 0x000fc0000383ffff */
[----:B------:R-:W-:-:S00]  /*11c0*/  NOP ;  /* 0x0000000000007918 */ /* 0x000fc00000000000 */
        /* <DEDUP_REMOVED lines=11> */
.L_x_21:


//--------------------- .nv.global.init           --------------------------
	.section	.nv.global.init,"aw",@progbits
	.align	4
.nv.global.init:
	.type		__cudart_i2opi_f,@object
	.size		__cudart_i2opi_f,(.L_0 - __cudart_i2opi_f)
__cudart_i2opi_f:
        /*0000*/ 	.byte	0x41, 0x90, 0x43, 0x3c, 0x99, 0x95, 0x62, 0xdb, 0xc0, 0xdd, 0x34, 0xf5, 0xd1, 0x57, 0x27, 0xfc
        /*0010*/ 	.byte	0x29, 0x15, 0x44, 0x4e, 0x6e, 0x83, 0xf9, 0xa2
.L_0:


//--------------------- .nv.shared.reserved.0     --------------------------
	.section	.nv.shared.reserved.0,"aw",@nobits
	.weak		__nv_reservedSMEM_offset_0_alias
	.size		__nv_reservedSMEM_offset_0_alias, 0, 64
	.other		__nv_reservedSMEM_offset_0_alias,@"STO_CUDA_RESERVED_SHARED STV_DEFAULT"
__nv_reservedSMEM_offset_0_alias:
	.zero		0
	.zero		64


//--------------------- .nv.constant0._Z6updatePfii --------------------------
	.section	.nv.constant0._Z6updatePfii,"a",@progbits
	.sectionflags	@""
	.align	4
.nv.constant0._Z6updatePfii:
	.zero		912


//--------------------- SYMBOLS --------------------------

	.type		.nv.reservedSmem.offset0,@object
	.size		.nv.reservedSmem.offset0,0x4
